	.headerflags	@"EF_CUDA_TEXMODE_UNIFIED EF_CUDA_64BIT_ADDRESS EF_CUDA_SM89 EF_CUDA_VIRTUAL_SM(EF_CUDA_SM89)"
	.elftype	@"ET_EXEC"


//--------------------- .nv.info                  --------------------------
	.section	.nv.info,"",@"SHT_CUDA_INFO"
	.align	4


	//----- nvinfo : EIATTR_REGCOUNT
	.align		4
        /*0000*/ 	.byte	0x04, 0x2f
        /*0002*/ 	.short	(.L_1 - .L_0)
	.align		4
.L_0:
        /*0004*/ 	.word	index@(triton_per_fused_add_mul_pow_reciprocal_select_sum_unsqueeze_32)
        /*0008*/ 	.word	0x00000012


	//----- nvinfo : EIATTR_FRAME_SIZE
	.align		4
.L_1:
        /*000c*/ 	.byte	0x04, 0x11
        /*000e*/ 	.short	(.L_3 - .L_2)
	.align		4
.L_2:
        /*0010*/ 	.word	index@(triton_per_fused_add_mul_pow_reciprocal_select_sum_unsqueeze_32)
        /*0014*/ 	.word	0x00000000


	//----- nvinfo : EIATTR_MIN_STACK_SIZE
	.align		4
.L_3:
        /*0018*/ 	.byte	0x04, 0x12
        /*001a*/ 	.short	(.L_5 - .L_4)
	.align		4
.L_4:
        /*001c*/ 	.word	index@(triton_per_fused_add_mul_pow_reciprocal_select_sum_unsqueeze_32)
        /*0020*/ 	.word	0x00000000
.L_5:


//--------------------- .nv.info.triton_per_fused_add_mul_pow_reciprocal_select_sum_unsqueeze_32 --------------------------
	.section	.nv.info.triton_per_fused_add_mul_pow_reciprocal_select_sum_unsqueeze_32,"",@"SHT_CUDA_INFO"
	.sectionflags	@""
	.align	4


	//----- nvinfo : EIATTR_CUDA_API_VERSION
	.align		4
        /*0000*/ 	.byte	0x04, 0x37
        /*0002*/ 	.short	(.L_7 - .L_6)
.L_6:
        /*0004*/ 	.word	0x00000080


	//----- nvinfo : EIATTR_PARAM_CBANK
	.align		4
.L_7:
        /*0008*/ 	.byte	0x04, 0x0a
        /*000a*/ 	.short	(.L_9 - .L_8)
	.align		4
.L_8:
        /*000c*/ 	.word	index@(.nv.constant0.triton_per_fused_add_mul_pow_reciprocal_select_sum_unsqueeze_32)
        /*0010*/ 	.short	0x0160
        /*0012*/ 	.short	0x0028


	//----- nvinfo : EIATTR_CBANK_PARAM_SIZE
	.align		4
.L_9:
        /*0014*/ 	.byte	0x03, 0x19
        /*0016*/ 	.short	0x0028


	//----- nvinfo : EIATTR_KPARAM_INFO
	.align		4
        /*0018*/ 	.byte	0x04, 0x17
        /*001a*/ 	.short	(.L_11 - .L_10)
.L_10:
        /*001c*/ 	.word	0x00000000
        /*0020*/ 	.short	0x0004
        /*0022*/ 	.short	0x0020
        /*0024*/ 	.byte	0x00, 0xf4, 0x21, 0x00


	//----- nvinfo : EIATTR_KPARAM_INFO
	.align		4
.L_11:
        /*0028*/ 	.byte	0x04, 0x17
        /*002a*/ 	.short	(.L_13 - .L_12)
.L_12:
        /*002c*/ 	.word	0x00000000
        /*0030*/ 	.short	0x0003
        /*0032*/ 	.short	0x0018
        /*0034*/ 	.byte	0x00, 0xf0, 0x11, 0x00


	//----- nvinfo : EIATTR_KPARAM_INFO
	.align		4
.L_13:
        /*0038*/ 	.byte	0x04, 0x17
        /*003a*/ 	.short	(.L_15 - .L_14)
.L_14:
        /*003c*/ 	.word	0x00000000
        /*0040*/ 	.short	0x0002
        /*0042*/ 	.short	0x0010
        /*0044*/ 	.byte	0x00, 0xf4, 0x21, 0x00


	//----- nvinfo : EIATTR_KPARAM_INFO
	.align		4
.L_15:
        /*0048*/ 	.byte	0x04, 0x17
        /*004a*/ 	.short	(.L_17 - .L_16)
.L_16:
        /*004c*/ 	.word	0x00000000
        /*0050*/ 	.short	0x0001
        /*0052*/ 	.short	0x0008
        /*0054*/ 	.byte	0x00, 0xf4, 0x21, 0x00


	//----- nvinfo : EIATTR_KPARAM_INFO
	.align		4
.L_17:
        /*0058*/ 	.byte	0x04, 0x17
        /*005a*/ 	.short	(.L_19 - .L_18)
.L_18:
        /*005c*/ 	.word	0x00000000
        /*0060*/ 	.short	0x0000
        /*0062*/ 	.short	0x0000
        /*0064*/ 	.byte	0x00, 0xf4, 0x21, 0x00


	//----- nvinfo : EIATTR_MAXREG_COUNT
	.align		4
.L_19:
        /*0068*/ 	.byte	0x03, 0x1b
        /*006a*/ 	.short	0x00ff


	//----- nvinfo : EIATTR_COOP_GROUP_MASK_REGIDS
	.align		4
        /*006c*/ 	.byte	0x04, 0x29
        /*006e*/ 	.short	(.L_21 - .L_20)


	//   ....[0]....
.L_20:
        /*0070*/ 	.word	0xffffffff


	//   ....[1]....
        /*0074*/ 	.word	0xffffffff


	//   ....[2]....
        /*0078*/ 	.word	0xffffffff


	//   ....[3]....
        /*007c*/ 	.word	0xffffffff


	//   ....[4]....
        /*0080*/ 	.word	0xffffffff


	//   ....[5]....
        /*0084*/ 	.word	0xffffffff


	//----- nvinfo : EIATTR_COOP_GROUP_INSTR_OFFSETS
	.align		4
.L_21:
        /*0088*/ 	.byte	0x04, 0x28
        /*008a*/ 	.short	(.L_23 - .L_22)


	//   ....[0]....
.L_22:
        /*008c*/ 	.word	0x000000c0


	//   ....[1]....
        /*0090*/ 	.word	0x000000f0


	//   ....[2]....
        /*0094*/ 	.word	0x00000110


	//   ....[3]....
        /*0098*/ 	.word	0x00000130


	//   ....[4]....
        /*009c*/ 	.word	0x00000150


	//   ....[5]....
        /*00a0*/ 	.word	0x000001d0


	//----- nvinfo : EIATTR_EXIT_INSTR_OFFSETS
	.align		4
.L_23:
        /*00a4*/ 	.byte	0x04, 0x1c
        /*00a6*/ 	.short	(.L_25 - .L_24)


	//   ....[0]....
.L_24:
        /*00a8*/ 	.word	0x00000340


	//----- nvinfo : EIATTR_REQNTID
	.align		4
.L_25:
        /*00ac*/ 	.byte	0x04, 0x10
        /*00ae*/ 	.short	(.L_27 - .L_26)
.L_26:
        /*00b0*/ 	.word	0x00000040
        /*00b4*/ 	.word	0x00000001
        /*00b8*/ 	.word	0x00000001
.L_27:


//--------------------- .nv.callgraph             --------------------------
	.section	.nv.callgraph,"",@"SHT_CUDA_CALLGRAPH"
	.align	4
	.sectionentsize	8
	.align		4
        /*0000*/ 	.word	0x00000000
	.align		4
        /*0004*/ 	.word	0xffffffff
	.align		4
        /*0008*/ 	.word	0x00000000
	.align		4
        /*000c*/ 	.word	0xfffffffe
	.align		4
        /*0010*/ 	.word	0x00000000
	.align		4
        /*0014*/ 	.word	0xfffffffd
	.align		4
        /*0018*/ 	.word	0x00000000
	.align		4
        /*001c*/ 	.word	0xfffffffc


//--------------------- .nv.rel.action            --------------------------
	.section	.nv.rel.action,"",@"SHT_CUDA_RELOCINFO"
	.align	8
	.sectionentsize	8
        /*0000*/ 	.byte	0x73, 0x00, 0x00, 0x00, 0x00, 0x00, 0x00, 0x00, 0x00, 0x00, 0x00, 0x11, 0x25, 0x00, 0x05, 0x36


//--------------------- .nv.constant0.triton_per_fused_add_mul_pow_reciprocal_select_sum_unsqueeze_32 --------------------------
	.section	.nv.constant0.triton_per_fused_add_mul_pow_reciprocal_select_sum_unsqueeze_32,"a",@progbits
	.sectionflags	@""
	.align	4
.nv.constant0.triton_per_fused_add_mul_pow_reciprocal_select_sum_unsqueeze_32:
	.zero		392


//--------------------- .text.triton_per_fused_add_mul_pow_reciprocal_select_sum_unsqueeze_32 --------------------------
	.section	.text.triton_per_fused_add_mul_pow_reciprocal_select_sum_unsqueeze_32,"ax",@progbits
	.sectionflags	@"SHF_BARRIERS=1"
	.sectioninfo	@"SHI_REGISTERS=18"
	.align	128
        .global         triton_per_fused_add_mul_pow_reciprocal_select_sum_unsqueeze_32
        .type           triton_per_fused_add_mul_pow_reciprocal_select_sum_unsqueeze_32,@function
        .size           triton_per_fused_add_mul_pow_reciprocal_select_sum_unsqueeze_32,(.L_x_1 - triton_per_fused_add_mul_pow_reciprocal_select_sum_unsqueeze_32)
        .other          triton_per_fused_add_mul_pow_reciprocal_select_sum_unsqueeze_32,@"STO_CUDA_ENTRY STV_DEFAULT"
triton_per_fused_add_mul_pow_reciprocal_select_sum_unsqueeze_32:
.text.triton_per_fused_add_mul_pow_reciprocal_select_sum_unsqueeze_32:
[----:B------:R-:W-:Y:S02]  /*0000*/  MOV R1, c[0x0][0x28] ;  /* 0x00000a0000017a02 */ /* 0x000fe40000000f00 */
[----:B------:R-:W0:Y:S01]  /*0010*/  S2R R13, SR_TID.X ;  /* 0x00000000000d7919 */ /* 0x000e220000002100 */
[----:B------:R-:W-:Y:S01]  /*0020*/  MOV R15, 0x4 ;  /* 0x00000004000f7802 */ /* 0x000fe20000000f00 */
[----:B------:R-:W-:Y:S01]  /*0030*/  ULDC.64 UR4, c[0x0][0x118] ;  /* 0x0000460000047ab9 */ /* 0x000fe20000000a00 */
[----:B0-----:R-:W-:-:S05]  /*0040*/  LOP3.LUT R4, R13, 0x3f, RZ, 0xc0, !PT ;  /* 0x0000003f0d047812 */ /* 0x001fca00078ec0ff */
[----:B------:R-:W-:-:S05]  /*0050*/  IMAD.WIDE.U32 R2, R4, R15, c[0x0][0x168] ;  /* 0x00005a0004027625 */ /* 0x000fca00078e000f */
[----:B------:R0:W2:Y:S01]  /*0060*/  LDG.E R0, [R2.64+0x1a00] ;  /* 0x001a000402007981 */ /* 0x0000a2000c1e1900 */
[C---:B------:R-:W-:Y:S02]  /*0070*/  LOP3.LUT P0, RZ, R13.reuse, 0x1f, RZ, 0xc0, !PT ;  /* 0x0000001f0dff7812 */ /* 0x040fe4000780c0ff */
[----:B------:R-:W-:Y:S02]  /*0080*/  ISETP.GE.AND P1, PT, R13, 0x2, PT ;  /* 0x000000020d00780c */ /* 0x000fe40003f26270 */
[----:B0-----:R-:W-:-:S04]  /*0090*/  SHF.R.U32.HI R2, RZ, 0x3, R13 ;  /* 0x00000003ff027819 */ /* 0x001fc8000001160d */
[----:B------:R-:W-:Y:S01]  /*00a0*/  LOP3.LUT R3, R2, 0x4, RZ, 0xc0, !PT ;  /* 0x0000000402037812 */ /* 0x000fe200078ec0ff */
[----:B--2---:R-:W-:-:S06]  /*00b0*/  FMUL R5, R0, R0 ;  /* 0x0000000000057220 */ /* 0x004fcc0000400000 */
[----:B------:R-:W0:Y:S02]  /*00c0*/  SHFL.BFLY PT, R5, R5, 0x10, 0x1f ;  /* 0x0e001f0005057f89 */ /* 0x000e2400000e0000 */
[----:B0-----:R-:W-:Y:S01]  /*00d0*/  FFMA R6, R0, R0, R5 ;  /* 0x0000000000067223 */ /* 0x001fe20000000005 */
[----:B------:R-:W-:-:S04]  /*00e0*/  LOP3.LUT R5, R13, 0x1, RZ, 0xc0, !PT ;  /* 0x000000010d057812 */ /* 0x000fc800078ec0ff */
[----:B------:R-:W0:Y:S02]  /*00f0*/  SHFL.BFLY PT, R7, R6, 0x8, 0x1f ;  /* 0x0d001f0006077f89 */ /* 0x000e2400000e0000 */
[----:B0-----:R-:W-:-:S05]  /*0100*/  FADD R7, R6, R7 ;  /* 0x0000000706077221 */ /* 0x001fca0000000000 */
[----:B------:R-:W0:Y:S02]  /*0110*/  SHFL.BFLY PT, R8, R7, 0x4, 0x1f ;  /* 0x0c801f0007087f89 */ /* 0x000e2400000e0000 */
[----:B0-----:R-:W-:-:S05]  /*0120*/  FADD R8, R7, R8 ;  /* 0x0000000807087221 */ /* 0x001fca0000000000 */
[----:B------:R-:W0:Y:S02]  /*0130*/  SHFL.BFLY PT, R9, R8, 0x2, 0x1f ;  /* 0x0c401f0008097f89 */ /* 0x000e2400000e0000 */
[----:B0-----:R-:W-:-:S05]  /*0140*/  FADD R9, R8, R9 ;  /* 0x0000000908097221 */ /* 0x001fca0000000000 */
[----:B------:R-:W0:Y:S02]  /*0150*/  SHFL.BFLY PT, R10, R9, 0x1, 0x1f ;  /* 0x0c201f00090a7f89 */ /* 0x000e2400000e0000 */
[----:B0-----:R-:W-:-:S05]  /*0160*/  FADD R10, R9, R10 ;  /* 0x0000000a090a7221 */ /* 0x001fca0000000000 */
[----:B------:R0:W-:Y:S04]  /*0170*/  @!P0 STS [R3], R10 ;  /* 0x0000000a03008388 */ /* 0x0001e80000000800 */
[----:B------:R-:W-:Y:S01]  /*0180*/  BAR.SYNC.DEFER_BLOCKING 0x0 ;  /* 0x0000000000007b1d */ /* 0x000fe20000010000 */
[----:B------:R-:W-:-:S04]  /*0190*/  ISETP.NE.U32.AND P0, PT, R5, 0x1, PT ;  /* 0x000000010500780c */ /* 0x000fc80003f05070 */
[----:B------:R-:W-:Y:S02]  /*01a0*/  ISETP.LT.AND P0, PT, R13, 0x2, P0 ;  /* 0x000000020d00780c */ /* 0x000fe40000701270 */
[----:B0-----:R-:W-:Y:S01]  /*01b0*/  MOV R3, 0x3e800000 ;  /* 0x3e80000000037802 */ /* 0x001fe20000000f00 */
[----:B------:R-:W0:Y:S04]  /*01c0*/  @!P1 LDS R11, [R13.X4] ;  /* 0x000000000d0b9984 */ /* 0x000e280000004800 */
[----:B0-----:R-:W0:Y:S02]  /*01d0*/  SHFL.BFLY PT, R2, R11, 0x1, 0x1f ;  /* 0x0c201f000b027f89 */ /* 0x001e2400000e0000 */
[----:B0-----:R-:W-:-:S05]  /*01e0*/  FADD R2, R11, R2 ;  /* 0x000000020b027221 */ /* 0x001fca0000000000 */
[----:B------:R-:W-:Y:S04]  /*01f0*/  @P0 STS [R13.X4], R2 ;  /* 0x000000020d000388 */ /* 0x000fe80000004800 */
[----:B------:R-:W-:Y:S06]  /*0200*/  BAR.SYNC.DEFER_BLOCKING 0x0 ;  /* 0x0000000000007b1d */ /* 0x000fec0000010000 */
[----:B------:R-:W0:Y:S02]  /*0210*/  LDS R5, [RZ] ;  /* 0x00000000ff057984 */ /* 0x000e240000000800 */
[----:B0-----:R-:W-:-:S02]  /*0220*/  FADD R6, R5, 9.9999999392252902908e-09 ;  /* 0x322bcc7705067421 */ /* 0x001fc40000000000 */
[----:B------:R-:W-:Y:S03]  /*0230*/  BAR.SYNC.DEFER_BLOCKING 0x0 ;  /* 0x0000000000007b1d */ /* 0x000fe60000010000 */
[C---:B------:R-:W-:Y:S02]  /*0240*/  FSETP.GT.AND P1, PT, |R6|.reuse, 8.50705917302346158658e+37, PT ;  /* 0x7e8000000600780b */ /* 0x040fe40003f24200 */
[----:B------:R-:W-:Y:S02]  /*0250*/  FSETP.GEU.AND P0, PT, |R6|, 1.175494350822287508e-38, PT ;  /* 0x008000000600780b */ /* 0x000fe40003f0e200 */
[----:B------:R-:W-:-:S09]  /*0260*/  FSEL R3, R3, 1, P1 ;  /* 0x3f80000003037808 */ /* 0x000fd20000800000 */
[----:B------:R-:W-:Y:S01]  /*0270*/  @P1 FMUL R6, R6, 0.25 ;  /* 0x3e80000006061820 */ /* 0x000fe20000400000 */
[C---:B------:R-:W-:Y:S01]  /*0280*/  ISETP.NE.AND P1, PT, R4.reuse, RZ, PT ;  /* 0x000000ff0400720c */ /* 0x040fe20003f25270 */
[----:B------:R-:W-:Y:S01]  /*0290*/  @!P0 FMUL R3, R3, 16777216 ;  /* 0x4b80000003038820 */ /* 0x000fe20000400000 */
[----:B------:R-:W-:Y:S01]  /*02a0*/  IMAD.WIDE.U32 R4, R4, R15, c[0x0][0x170] ;  /* 0x00005c0004047625 */ /* 0x000fe200078e000f */
[----:B------:R-:W-:-:S06]  /*02b0*/  @!P0 FMUL R6, R6, 16777216 ;  /* 0x4b80000006068820 */ /* 0x000fcc0000400000 */
[----:B------:R-:W0:Y:S04]  /*02c0*/  MUFU.RCP R6, R6 ;  /* 0x0000000600067308 */ /* 0x000e280000001000 */
[----:B------:R-:W-:Y:S01]  /*02d0*/  @!P1 MOV R2, c[0x0][0x160] ;  /* 0x0000580000029a02 */ /* 0x000fe20000000f00 */
[----:B0-----:R-:W-:Y:S01]  /*02e0*/  FMUL R7, R6, R3 ;  /* 0x0000000306077220 */ /* 0x001fe20000400000 */
[----:B------:R-:W-:-:S03]  /*02f0*/  @!P1 MOV R3, c[0x0][0x164] ;  /* 0x0000590000039a02 */ /* 0x000fc60000000f00 */
[----:B------:R-:W-:Y:S02]  /*0300*/  FADD R9, R7, R7 ;  /* 0x0000000707097221 */ /* 0x000fe40000000000 */
[----:B------:R-:W-:Y:S02]  /*0310*/  @!P1 STG.E [R2.64], R7 ;  /* 0x0000000702009986 */ /* 0x000fe4000c101904 */
[----:B------:R-:W-:-:S05]  /*0320*/  FMUL R9, R0, R9 ;  /* 0x0000000900097220 */ /* 0x000fca0000400000 */
[----:B------:R-:W-:Y:S01]  /*0330*/  STG.E [R4.64], R9 ;  /* 0x0000000904007986 */ /* 0x000fe2000c101904 */
[----:B------:R-:W-:Y:S05]  /*0340*/  EXIT ;  /* 0x000000000000794d */ /* 0x000fea0003800000 */
.L_x_0:
[----:B------:R-:W-:-:S00]  /*0350*/  BRA `(.L_x_0) ;  /* 0xfffffff000007947 */ /* 0x000fc0000383ffff */
[----:B------:R-:W-:-:S00]  /*0360*/  NOP ;  /* 0x0000000000007918 */ /* 0x000fc00000000000 */
        /* <DEDUP_REMOVED lines=9> */
.L_x_1:


//--------------------- .nv.shared.triton_per_fused_add_mul_pow_reciprocal_select_sum_unsqueeze_32 --------------------------
	.section	.nv.shared.triton_per_fused_add_mul_pow_reciprocal_select_sum_unsqueeze_32,"aw",@nobits
	.sectionflags	@""
	.align	16
